//
// Generated by NVIDIA NVVM Compiler
//
// Compiler Build ID: CL-36424714
// Cuda compilation tools, release 13.0, V13.0.88
// Based on NVVM 20.0.0
//

.version 9.0
.target sm_100
.address_size 64

	// .globl	_Z14compare_arraysPKiS0_Pii

.visible .entry _Z14compare_arraysPKiS0_Pii(
	.param .u64 .ptr .align 1 _Z14compare_arraysPKiS0_Pii_param_0,
	.param .u64 .ptr .align 1 _Z14compare_arraysPKiS0_Pii_param_1,
	.param .u64 .ptr .align 1 _Z14compare_arraysPKiS0_Pii_param_2,
	.param .u32 _Z14compare_arraysPKiS0_Pii_param_3
)
{
	.reg .pred 	%p<3>;
	.reg .b32 	%r<9>;
	.reg .b64 	%rd<11>;

	ld.param.u64 	%rd1, [_Z14compare_arraysPKiS0_Pii_param_0];
	ld.param.u64 	%rd2, [_Z14compare_arraysPKiS0_Pii_param_1];
	ld.param.u64 	%rd3, [_Z14compare_arraysPKiS0_Pii_param_2];
	ld.param.u32 	%r2, [_Z14compare_arraysPKiS0_Pii_param_3];
	mov.u32 	%r3, %ctaid.x;
	mov.u32 	%r4, %ntid.x;
	mov.u32 	%r5, %tid.x;
	mad.lo.s32 	%r1, %r3, %r4, %r5;
	setp.ge.s32 	%p1, %r1, %r2;
	@%p1 bra 	$L__BB0_2;
	cvta.to.global.u64 	%rd4, %rd1;
	cvta.to.global.u64 	%rd5, %rd2;
	cvta.to.global.u64 	%rd6, %rd3;
	mul.wide.s32 	%rd7, %r1, 4;
	add.s64 	%rd8, %rd4, %rd7;
	ld.global.u32 	%r6, [%rd8];
	add.s64 	%rd9, %rd5, %rd7;
	ld.global.u32 	%r7, [%rd9];
	setp.eq.s32 	%p2, %r6, %r7;
	selp.u32 	%r8, 1, 0, %p2;
	add.s64 	%rd10, %rd6, %rd7;
	st.global.u32 	[%rd10], %r8;
$L__BB0_2:
	ret;

}


// ===== COMPILED SASS (sm_100) =====

	.target	sm_100

	.elftype	@"ET_EXEC"


//--------------------- .note.nv.tkinfo           --------------------------
	.section	.note.nv.tkinfo,"",@"SHT_NOTE"
	.sectionflags	@"SHF_NOTE_NV_TKINFO"
	.tkinfo
        /*0018*/ 	.word	0x00000002
        /*0030*/ 	.string	""
        /*0030*/ 	.string	"ptxas"
        /*0030*/ 	.string	"Cuda compilation tools, release 13.0, V13.0.88"
        /*0030*/ 	.string	"Build cuda_13.0.r13.0/compiler.36424714_0"
        /*0030*/ 	.string	"-arch sm_100 -m 64 "



//--------------------- .note.nv.cuinfo           --------------------------
	.section	.note.nv.cuinfo,"",@"SHT_NOTE"
	.sectionflags	@"SHF_NOTE_NV_CUINFO"
        /*0018*/ 	.short	0x0002
        /*001a*/ 	.short	0x0064
        /*001c*/ 	.short	0x0082
	.zero		2


//--------------------- .nv.info                  --------------------------
	.section	.nv.info,"",@"SHT_CUDA_INFO"
	.align	4


	//----- nvinfo : EIATTR_REGCOUNT
	.align		4
        /*0000*/ 	.byte	0x04, 0x2f
        /*0002*/ 	.short	(.L_1 - .L_0)
	.align		4
.L_0:
        /*0004*/ 	.word	index@(_Z14compare_arraysPKiS0_Pii)
        /*0008*/ 	.word	0x0000000c


	//----- nvinfo : EIATTR_FRAME_SIZE
	.align		4
.L_1:
        /*000c*/ 	.byte	0x04, 0x11
        /*000e*/ 	.short	(.L_3 - .L_2)
	.align		4
.L_2:
        /*0010*/ 	.word	index@(_Z14compare_arraysPKiS0_Pii)
        /*0014*/ 	.word	0x00000000


	//----- nvinfo : EIATTR_MIN_STACK_SIZE
	.align		4
.L_3:
        /*0018*/ 	.byte	0x04, 0x12
        /*001a*/ 	.short	(.L_5 - .L_4)
	.align		4
.L_4:
        /*001c*/ 	.word	index@(_Z14compare_arraysPKiS0_Pii)
        /*0020*/ 	.word	0x00000000
.L_5:


//--------------------- .nv.compat                --------------------------
	.section	.nv.compat,"",@"SHT_CUDA_COMPAT_INFO"
	.align	4
        /*0000*/ 	.byte	0x02, 0x09, 0x00, 0x00, 0x02, 0x02, 0x01, 0x00, 0x02, 0x05, 0x05, 0x00, 0x03, 0x07, 0x01, 0x01
        /*0010*/ 	.byte	0x02, 0x03, 0x00, 0x00, 0x02, 0x06, 0x01, 0x00, 0x04, 0x0b, 0x08, 0x00, 0x09, 0x00, 0x00, 0x00
        /*0020*/ 	.byte	0x00, 0x00, 0x00, 0x00


//--------------------- .nv.info._Z14compare_arraysPKiS0_Pii --------------------------
	.section	.nv.info._Z14compare_arraysPKiS0_Pii,"",@"SHT_CUDA_INFO"
	.sectionflags	@""
	.align	4


	//----- nvinfo : EIATTR_CUDA_API_VERSION
	.align		4
        /*0000*/ 	.byte	0x04, 0x37
        /*0002*/ 	.short	(.L_7 - .L_6)
.L_6:
        /*0004*/ 	.word	0x00000082


	//----- nvinfo : EIATTR_KPARAM_INFO
	.align		4
.L_7:
        /*0008*/ 	.byte	0x04, 0x17
        /*000a*/ 	.short	(.L_9 - .L_8)
.L_8:
        /*000c*/ 	.word	0x00000000
        /*0010*/ 	.short	0x0003
        /*0012*/ 	.short	0x0018
        /*0014*/ 	.byte	0x00, 0xf0, 0x11, 0x00


	//----- nvinfo : EIATTR_KPARAM_INFO
	.align		4
.L_9:
        /*0018*/ 	.byte	0x04, 0x17
        /*001a*/ 	.short	(.L_11 - .L_10)
.L_10:
        /*001c*/ 	.word	0x00000000
        /*0020*/ 	.short	0x0002
        /*0022*/ 	.short	0x0010
        /*0024*/ 	.byte	0x00, 0xf5, 0x21, 0x00


	//----- nvinfo : EIATTR_KPARAM_INFO
	.align		4
.L_11:
        /*0028*/ 	.byte	0x04, 0x17
        /*002a*/ 	.short	(.L_13 - .L_12)
.L_12:
        /*002c*/ 	.word	0x00000000
        /*0030*/ 	.short	0x0001
        /*0032*/ 	.short	0x0008
        /*0034*/ 	.byte	0x00, 0xf5, 0x21, 0x00


	//----- nvinfo : EIATTR_KPARAM_INFO
	.align		4
.L_13:
        /*0038*/ 	.byte	0x04, 0x17
        /*003a*/ 	.short	(.L_15 - .L_14)
.L_14:
        /*003c*/ 	.word	0x00000000
        /*0040*/ 	.short	0x0000
        /*0042*/ 	.short	0x0000
        /*0044*/ 	.byte	0x00, 0xf5, 0x21, 0x00


	//----- nvinfo : EIATTR_SPARSE_MMA_MASK
	.align		4
.L_15:
        /*0048*/ 	.byte	0x03, 0x50
        /*004a*/ 	.short	0x0000


	//----- nvinfo : EIATTR_MAXREG_COUNT
	.align		4
        /*004c*/ 	.byte	0x03, 0x1b
        /*004e*/ 	.short	0x00ff


	//----- nvinfo : EIATTR_MERCURY_ISA_VERSION
	.align		4
        /*0050*/ 	.byte	0x03, 0x5f
        /*0052*/ 	.short	0x0101


	//----- nvinfo : EIATTR_VRC_CTA_INIT_COUNT
	.align		4
        /*0054*/ 	.byte	0x02, 0x4a
	.zero		1
	.zero		1


	//----- nvinfo : EIATTR_EXIT_INSTR_OFFSETS
	.align		4
        /*0058*/ 	.byte	0x04, 0x1c
        /*005a*/ 	.short	(.L_17 - .L_16)


	//   ....[0]....
.L_16:
        /*005c*/ 	.word	0x00000070


	//   ....[1]....
        /*0060*/ 	.word	0x00000140


	//----- nvinfo : EIATTR_CBANK_PARAM_SIZE
	.align		4
.L_17:
        /*0064*/ 	.byte	0x03, 0x19
        /*0066*/ 	.short	0x001c


	//----- nvinfo : EIATTR_PARAM_CBANK
	.align		4
        /*0068*/ 	.byte	0x04, 0x0a
        /*006a*/ 	.short	(.L_19 - .L_18)
	.align		4
.L_18:
        /*006c*/ 	.word	index@(.nv.constant0._Z14compare_arraysPKiS0_Pii)
        /*0070*/ 	.short	0x0380
        /*0072*/ 	.short	0x001c


	//----- nvinfo : EIATTR_SW_WAR
	.align		4
.L_19:
        /*0074*/ 	.byte	0x04, 0x36
        /*0076*/ 	.short	(.L_21 - .L_20)
.L_20:
        /*0078*/ 	.word	0x00000008
.L_21:


//--------------------- .nv.callgraph             --------------------------
	.section	.nv.callgraph,"",@"SHT_CUDA_CALLGRAPH"
	.align	4
	.sectionentsize	8
	.align		4
        /*0000*/ 	.word	0x00000000
	.align		4
        /*0004*/ 	.word	0xffffffff
	.align		4
        /*0008*/ 	.word	0x00000000
	.align		4
        /*000c*/ 	.word	0xfffffffe
	.align		4
        /*0010*/ 	.word	0x00000000
	.align		4
        /*0014*/ 	.word	0xfffffffd
	.align		4
        /*0018*/ 	.word	0x00000000
	.align		4
        /*001c*/ 	.word	0xfffffffc


//--------------------- .text._Z14compare_arraysPKiS0_Pii --------------------------
	.section	.text._Z14compare_arraysPKiS0_Pii,"ax",@progbits
	.align	128
        .global         _Z14compare_arraysPKiS0_Pii
        .type           _Z14compare_arraysPKiS0_Pii,@function
        .size           _Z14compare_arraysPKiS0_Pii,(.L_x_1 - _Z14compare_arraysPKiS0_Pii)
        .other          _Z14compare_arraysPKiS0_Pii,@"STO_CUDA_ENTRY STV_DEFAULT"
_Z14compare_arraysPKiS0_Pii:
.text._Z14compare_arraysPKiS0_Pii:
[----:B------:R-:W-:Y:S01]  /*0000*/  LDC R1, c[0x0][0x37c] ;  /* 0x0000df00ff017b82 */ /* 0x000fe20000000800 */
[----:B------:R-:W0:Y:S07]  /*0010*/  S2R R0, SR_TID.X ;  /* 0x0000000000007919 */ /* 0x000e2e0000002100 */
[----:B------:R-:W0:Y:S01]  /*0020*/  S2UR UR4, SR_CTAID.X ;  /* 0x00000000000479c3 */ /* 0x000e220000002500 */
[----:B------:R-:W1:Y:S07]  /*0030*/  LDCU UR5, c[0x0][0x398] ;  /* 0x00007300ff0577ac */ /* 0x000e6e0008000800 */
[----:B------:R-:W0:Y:S02]  /*0040*/  LDC R9, c[0x0][0x360] ;  /* 0x0000d800ff097b82 */ /* 0x000e240000000800 */
[----:B0-----:R-:W-:-:S05]  /*0050*/  IMAD R9, R9, UR4, R0 ;  /* 0x0000000409097c24 */ /* 0x001fca000f8e0200 */
[----:B-1----:R-:W-:-:S13]  /*0060*/  ISETP.GE.AND P0, PT, R9, UR5, PT ;  /* 0x0000000509007c0c */ /* 0x002fda000bf06270 */
[----:B------:R-:W-:Y:S05]  /*0070*/  @P0 EXIT ;  /* 0x000000000000094d */ /* 0x000fea0003800000 */
[----:B------:R-:W0:Y:S01]  /*0080*/  LDC.64 R2, c[0x0][0x380] ;  /* 0x0000e000ff027b82 */ /* 0x000e220000000a00 */
[----:B------:R-:W1:Y:S07]  /*0090*/  LDCU.64 UR4, c[0x0][0x358] ;  /* 0x00006b00ff0477ac */ /* 0x000e6e0008000a00 */
[----:B------:R-:W2:Y:S08]  /*00a0*/  LDC.64 R4, c[0x0][0x388] ;  /* 0x0000e200ff047b82 */ /* 0x000eb00000000a00 */
[----:B------:R-:W3:Y:S01]  /*00b0*/  LDC.64 R6, c[0x0][0x390] ;  /* 0x0000e400ff067b82 */ /* 0x000ee20000000a00 */
[----:B0-----:R-:W-:-:S06]  /*00c0*/  IMAD.WIDE R2, R9, 0x4, R2 ;  /* 0x0000000409027825 */ /* 0x001fcc00078e0202 */
[----:B-1----:R-:W4:Y:S01]  /*00d0*/  LDG.E R2, desc[UR4][R2.64] ;  /* 0x0000000402027981 */ /* 0x002f22000c1e1900 */
[----:B--2---:R-:W-:-:S06]  /*00e0*/  IMAD.WIDE R4, R9, 0x4, R4 ;  /* 0x0000000409047825 */ /* 0x004fcc00078e0204 */
[----:B------:R-:W4:Y:S01]  /*00f0*/  LDG.E R5, desc[UR4][R4.64] ;  /* 0x0000000404057981 */ /* 0x000f22000c1e1900 */
[----:B---3--:R-:W-:Y:S01]  /*0100*/  IMAD.WIDE R6, R9, 0x4, R6 ;  /* 0x0000000409067825 */ /* 0x008fe200078e0206 */
[----:B----4-:R-:W-:-:S04]  /*0110*/  ISETP.NE.AND P0, PT, R2, R5, PT ;  /* 0x000000050200720c */ /* 0x010fc80003f05270 */
[----:B------:R-:W-:-:S05]  /*0120*/  SEL R9, RZ, 0x1, P0 ;  /* 0x00000001ff097807 */ /* 0x000fca0000000000 */
[----:B------:R-:W-:Y:S01]  /*0130*/  STG.E desc[UR4][R6.64], R9 ;  /* 0x0000000906007986 */ /* 0x000fe2000c101904 */
[----:B------:R-:W-:Y:S05]  /*0140*/  EXIT ;  /* 0x000000000000794d */ /* 0x000fea0003800000 */
.L_x_0:
[----:B------:R-:W-:-:S00]  /*0150*/  BRA `(.L_x_0) ;  /* 0xfffffffc00fc7947 */ /* 0x000fc0000383ffff */
[----:B------:R-:W-:-:S00]  /*0160*/  NOP ;  /* 0x0000000000007918 */ /* 0x000fc00000000000 */
        /* <DEDUP_REMOVED lines=9> */
.L_x_1:


//--------------------- .nv.shared.reserved.0     --------------------------
	.section	.nv.shared.reserved.0,"aw",@nobits
	.weak		__nv_reservedSMEM_offset_0_alias
	.size		__nv_reservedSMEM_offset_0_alias, 0, 64
	.other		__nv_reservedSMEM_offset_0_alias,@"STO_CUDA_RESERVED_SHARED STV_DEFAULT"
__nv_reservedSMEM_offset_0_alias:
	.zero		0
	.zero		64


//--------------------- .nv.constant0._Z14compare_arraysPKiS0_Pii --------------------------
	.section	.nv.constant0._Z14compare_arraysPKiS0_Pii,"a",@progbits
	.sectionflags	@""
	.align	4
.nv.constant0._Z14compare_arraysPKiS0_Pii:
	.zero		924


//--------------------- SYMBOLS --------------------------

	.type		.nv.reservedSmem.offset0,@object
	.size		.nv.reservedSmem.offset0,0x4
